//
// Generated by NVIDIA NVVM Compiler
//
// Compiler Build ID: CL-36424714
// Cuda compilation tools, release 13.0, V13.0.88
// Based on NVVM 20.0.0
//

.version 9.0
.target sm_100
.address_size 64


.entry _ZN32_GLOBAL__N__519f3eae_4_k_cu_main20per_thread_1_elementEPfj(
	.param .u64 .ptr .align 1 _ZN32_GLOBAL__N__519f3eae_4_k_cu_main20per_thread_1_elementEPfj_param_0,
	.param .u32 _ZN32_GLOBAL__N__519f3eae_4_k_cu_main20per_thread_1_elementEPfj_param_1
)
{
	.reg .pred 	%p<2>;
	.reg .b32 	%r<6>;
	.reg .b32 	%f<2>;
	.reg .b64 	%rd<5>;

	ld.param.u64 	%rd1, [_ZN32_GLOBAL__N__519f3eae_4_k_cu_main20per_thread_1_elementEPfj_param_0];
	ld.param.u32 	%r2, [_ZN32_GLOBAL__N__519f3eae_4_k_cu_main20per_thread_1_elementEPfj_param_1];
	mov.u32 	%r3, %ctaid.x;
	mov.u32 	%r4, %ntid.x;
	mov.u32 	%r5, %tid.x;
	mad.lo.s32 	%r1, %r3, %r4, %r5;
	setp.ge.u32 	%p1, %r1, %r2;
	@%p1 bra 	$L__BB0_2;
	cvta.to.global.u64 	%rd2, %rd1;
	cvt.rn.f32.u32 	%f1, %r1;
	mul.wide.u32 	%rd3, %r1, 4;
	add.s64 	%rd4, %rd2, %rd3;
	st.global.f32 	[%rd4], %f1;
$L__BB0_2:
	ret;

}
.entry _ZN32_GLOBAL__N__519f3eae_4_k_cu_main21per_thread_4_elementsEPfj(
	.param .u64 .ptr .align 1 _ZN32_GLOBAL__N__519f3eae_4_k_cu_main21per_thread_4_elementsEPfj_param_0,
	.param .u32 _ZN32_GLOBAL__N__519f3eae_4_k_cu_main21per_thread_4_elementsEPfj_param_1
)
{
	.reg .pred 	%p<2>;
	.reg .b32 	%r<7>;
	.reg .b32 	%f<5>;
	.reg .b64 	%rd<5>;

	ld.param.u64 	%rd1, [_ZN32_GLOBAL__N__519f3eae_4_k_cu_main21per_thread_4_elementsEPfj_param_0];
	ld.param.u32 	%r2, [_ZN32_GLOBAL__N__519f3eae_4_k_cu_main21per_thread_4_elementsEPfj_param_1];
	mov.u32 	%r3, %ctaid.x;
	mov.u32 	%r4, %ntid.x;
	mov.u32 	%r5, %tid.x;
	mad.lo.s32 	%r1, %r3, %r4, %r5;
	shl.b32 	%r6, %r1, 2;
	setp.ge.u32 	%p1, %r6, %r2;
	@%p1 bra 	$L__BB1_2;
	cvta.to.global.u64 	%rd2, %rd1;
	mul.wide.u32 	%rd3, %r1, 16;
	add.s64 	%rd4, %rd2, %rd3;
	mov.f32 	%f1, 0f40400000;
	mov.f32 	%f2, 0f40000000;
	mov.f32 	%f3, 0f3F800000;
	mov.f32 	%f4, 0f00000000;
	st.global.v4.f32 	[%rd4], {%f4, %f3, %f2, %f1};
$L__BB1_2:
	ret;

}


// ===== COMPILED SASS (sm_100) =====

	.target	sm_100

	.elftype	@"ET_EXEC"


//--------------------- .note.nv.tkinfo           --------------------------
	.section	.note.nv.tkinfo,"",@"SHT_NOTE"
	.sectionflags	@"SHF_NOTE_NV_TKINFO"
	.tkinfo
        /*0018*/ 	.word	0x00000002
        /*0030*/ 	.string	""
        /*0030*/ 	.string	"ptxas"
        /*0030*/ 	.string	"Cuda compilation tools, release 13.0, V13.0.88"
        /*0030*/ 	.string	"Build cuda_13.0.r13.0/compiler.36424714_0"
        /*0030*/ 	.string	"-arch sm_100 -m 64 "



//--------------------- .note.nv.cuinfo           --------------------------
	.section	.note.nv.cuinfo,"",@"SHT_NOTE"
	.sectionflags	@"SHF_NOTE_NV_CUINFO"
        /*0018*/ 	.short	0x0002
        /*001a*/ 	.short	0x0064
        /*001c*/ 	.short	0x0082
	.zero		2


//--------------------- .nv.info                  --------------------------
	.section	.nv.info,"",@"SHT_CUDA_INFO"
	.align	4


	//----- nvinfo : EIATTR_REGCOUNT
	.align		4
        /*0000*/ 	.byte	0x04, 0x2f
        /*0002*/ 	.short	(.L_1 - .L_0)
	.align		4
.L_0:
        /*0004*/ 	.word	index@(_ZN32_GLOBAL__N__519f3eae_4_k_cu_main20per_thread_1_elementEPfj)
        /*0008*/ 	.word	0x0000000a


	//----- nvinfo : EIATTR_FRAME_SIZE
	.align		4
.L_1:
        /*000c*/ 	.byte	0x04, 0x11
        /*000e*/ 	.short	(.L_3 - .L_2)
	.align		4
.L_2:
        /*0010*/ 	.word	index@(_ZN32_GLOBAL__N__519f3eae_4_k_cu_main20per_thread_1_elementEPfj)
        /*0014*/ 	.word	0x00000000


	//----- nvinfo : EIATTR_REGCOUNT
	.align		4
.L_3:
        /*0018*/ 	.byte	0x04, 0x2f
        /*001a*/ 	.short	(.L_5 - .L_4)
	.align		4
.L_4:
        /*001c*/ 	.word	index@(_ZN32_GLOBAL__N__519f3eae_4_k_cu_main21per_thread_4_elementsEPfj)
        /*0020*/ 	.word	0x0000000e


	//----- nvinfo : EIATTR_FRAME_SIZE
	.align		4
.L_5:
        /*0024*/ 	.byte	0x04, 0x11
        /*0026*/ 	.short	(.L_7 - .L_6)
	.align		4
.L_6:
        /*0028*/ 	.word	index@(_ZN32_GLOBAL__N__519f3eae_4_k_cu_main21per_thread_4_elementsEPfj)
        /*002c*/ 	.word	0x00000000


	//----- nvinfo : EIATTR_MIN_STACK_SIZE
	.align		4
.L_7:
        /*0030*/ 	.byte	0x04, 0x12
        /*0032*/ 	.short	(.L_9 - .L_8)
	.align		4
.L_8:
        /*0034*/ 	.word	index@(_ZN32_GLOBAL__N__519f3eae_4_k_cu_main21per_thread_4_elementsEPfj)
        /*0038*/ 	.word	0x00000000


	//----- nvinfo : EIATTR_MIN_STACK_SIZE
	.align		4
.L_9:
        /*003c*/ 	.byte	0x04, 0x12
        /*003e*/ 	.short	(.L_11 - .L_10)
	.align		4
.L_10:
        /*0040*/ 	.word	index@(_ZN32_GLOBAL__N__519f3eae_4_k_cu_main20per_thread_1_elementEPfj)
        /*0044*/ 	.word	0x00000000
.L_11:


//--------------------- .nv.compat                --------------------------
	.section	.nv.compat,"",@"SHT_CUDA_COMPAT_INFO"
	.align	4
        /*0000*/ 	.byte	0x02, 0x09, 0x00, 0x00, 0x02, 0x02, 0x01, 0x00, 0x02, 0x05, 0x05, 0x00, 0x03, 0x07, 0x01, 0x01
        /*0010*/ 	.byte	0x02, 0x03, 0x00, 0x00, 0x02, 0x06, 0x01, 0x00, 0x04, 0x0b, 0x08, 0x00, 0x09, 0x00, 0x00, 0x00
        /*0020*/ 	.byte	0x00, 0x00, 0x00, 0x00


//--------------------- .nv.info._ZN32_GLOBAL__N__519f3eae_4_k_cu_main21per_thread_4_elementsEPfj --------------------------
	.section	.nv.info._ZN32_GLOBAL__N__519f3eae_4_k_cu_main21per_thread_4_elementsEPfj,"",@"SHT_CUDA_INFO"
	.sectionflags	@""
	.align	4


	//----- nvinfo : EIATTR_CUDA_API_VERSION
	.align		4
        /*0000*/ 	.byte	0x04, 0x37
        /*0002*/ 	.short	(.L_13 - .L_12)
.L_12:
        /*0004*/ 	.word	0x00000082


	//----- nvinfo : EIATTR_KPARAM_INFO
	.align		4
.L_13:
        /*0008*/ 	.byte	0x04, 0x17
        /*000a*/ 	.short	(.L_15 - .L_14)
.L_14:
        /*000c*/ 	.word	0x00000000
        /*0010*/ 	.short	0x0001
        /*0012*/ 	.short	0x0008
        /*0014*/ 	.byte	0x00, 0xf0, 0x11, 0x00


	//----- nvinfo : EIATTR_KPARAM_INFO
	.align		4
.L_15:
        /*0018*/ 	.byte	0x04, 0x17
        /*001a*/ 	.short	(.L_17 - .L_16)
.L_16:
        /*001c*/ 	.word	0x00000000
        /*0020*/ 	.short	0x0000
        /*0022*/ 	.short	0x0000
        /*0024*/ 	.byte	0x00, 0xf5, 0x21, 0x00


	//----- nvinfo : EIATTR_SPARSE_MMA_MASK
	.align		4
.L_17:
        /*0028*/ 	.byte	0x03, 0x50
        /*002a*/ 	.short	0x0000


	//----- nvinfo : EIATTR_MAXREG_COUNT
	.align		4
        /*002c*/ 	.byte	0x03, 0x1b
        /*002e*/ 	.short	0x00ff


	//----- nvinfo : EIATTR_MERCURY_ISA_VERSION
	.align		4
        /*0030*/ 	.byte	0x03, 0x5f
        /*0032*/ 	.short	0x0101


	//----- nvinfo : EIATTR_VRC_CTA_INIT_COUNT
	.align		4
        /*0034*/ 	.byte	0x02, 0x4a
	.zero		1
	.zero		1


	//----- nvinfo : EIATTR_EXIT_INSTR_OFFSETS
	.align		4
        /*0038*/ 	.byte	0x04, 0x1c
        /*003a*/ 	.short	(.L_19 - .L_18)


	//   ....[0]....
.L_18:
        /*003c*/ 	.word	0x00000080


	//   ....[1]....
        /*0040*/ 	.word	0x00000110


	//----- nvinfo : EIATTR_CBANK_PARAM_SIZE
	.align		4
.L_19:
        /*0044*/ 	.byte	0x03, 0x19
        /*0046*/ 	.short	0x000c


	//----- nvinfo : EIATTR_PARAM_CBANK
	.align		4
        /*0048*/ 	.byte	0x04, 0x0a
        /*004a*/ 	.short	(.L_21 - .L_20)
	.align		4
.L_20:
        /*004c*/ 	.word	index@(.nv.constant0._ZN32_GLOBAL__N__519f3eae_4_k_cu_main21per_thread_4_elementsEPfj)
        /*0050*/ 	.short	0x0380
        /*0052*/ 	.short	0x000c


	//----- nvinfo : EIATTR_SW_WAR
	.align		4
.L_21:
        /*0054*/ 	.byte	0x04, 0x36
        /*0056*/ 	.short	(.L_23 - .L_22)
.L_22:
        /*0058*/ 	.word	0x00000008
.L_23:


//--------------------- .nv.info._ZN32_GLOBAL__N__519f3eae_4_k_cu_main20per_thread_1_elementEPfj --------------------------
	.section	.nv.info._ZN32_GLOBAL__N__519f3eae_4_k_cu_main20per_thread_1_elementEPfj,"",@"SHT_CUDA_INFO"
	.sectionflags	@""
	.align	4


	//----- nvinfo : EIATTR_CUDA_API_VERSION
	.align		4
        /*0000*/ 	.byte	0x04, 0x37
        /*0002*/ 	.short	(.L_25 - .L_24)
.L_24:
        /*0004*/ 	.word	0x00000082


	//----- nvinfo : EIATTR_KPARAM_INFO
	.align		4
.L_25:
        /*0008*/ 	.byte	0x04, 0x17
        /*000a*/ 	.short	(.L_27 - .L_26)
.L_26:
        /*000c*/ 	.word	0x00000000
        /*0010*/ 	.short	0x0001
        /*0012*/ 	.short	0x0008
        /*0014*/ 	.byte	0x00, 0xf0, 0x11, 0x00


	//----- nvinfo : EIATTR_KPARAM_INFO
	.align		4
.L_27:
        /*0018*/ 	.byte	0x04, 0x17
        /*001a*/ 	.short	(.L_29 - .L_28)
.L_28:
        /*001c*/ 	.word	0x00000000
        /*0020*/ 	.short	0x0000
        /*0022*/ 	.short	0x0000
        /*0024*/ 	.byte	0x00, 0xf5, 0x21, 0x00


	//----- nvinfo : EIATTR_SPARSE_MMA_MASK
	.align		4
.L_29:
        /*0028*/ 	.byte	0x03, 0x50
        /*002a*/ 	.short	0x0000


	//----- nvinfo : EIATTR_MAXREG_COUNT
	.align		4
        /*002c*/ 	.byte	0x03, 0x1b
        /*002e*/ 	.short	0x00ff


	//----- nvinfo : EIATTR_MERCURY_ISA_VERSION
	.align		4
        /*0030*/ 	.byte	0x03, 0x5f
        /*0032*/ 	.short	0x0101


	//----- nvinfo : EIATTR_VRC_CTA_INIT_COUNT
	.align		4
        /*0034*/ 	.byte	0x02, 0x4a
	.zero		1
	.zero		1


	//----- nvinfo : EIATTR_EXIT_INSTR_OFFSETS
	.align		4
        /*0038*/ 	.byte	0x04, 0x1c
        /*003a*/ 	.short	(.L_31 - .L_30)


	//   ....[0]....
.L_30:
        /*003c*/ 	.word	0x00000070


	//   ....[1]....
        /*0040*/ 	.word	0x000000d0


	//----- nvinfo : EIATTR_CBANK_PARAM_SIZE
	.align		4
.L_31:
        /*0044*/ 	.byte	0x03, 0x19
        /*0046*/ 	.short	0x000c


	//----- nvinfo : EIATTR_PARAM_CBANK
	.align		4
        /*0048*/ 	.byte	0x04, 0x0a
        /*004a*/ 	.short	(.L_33 - .L_32)
	.align		4
.L_32:
        /*004c*/ 	.word	index@(.nv.constant0._ZN32_GLOBAL__N__519f3eae_4_k_cu_main20per_thread_1_elementEPfj)
        /*0050*/ 	.short	0x0380
        /*0052*/ 	.short	0x000c


	//----- nvinfo : EIATTR_SW_WAR
	.align		4
.L_33:
        /*0054*/ 	.byte	0x04, 0x36
        /*0056*/ 	.short	(.L_35 - .L_34)
.L_34:
        /*0058*/ 	.word	0x00000008
.L_35:


//--------------------- .nv.callgraph             --------------------------
	.section	.nv.callgraph,"",@"SHT_CUDA_CALLGRAPH"
	.align	4
	.sectionentsize	8
	.align		4
        /*0000*/ 	.word	0x00000000
	.align		4
        /*0004*/ 	.word	0xffffffff
	.align		4
        /*0008*/ 	.word	0x00000000
	.align		4
        /*000c*/ 	.word	0xfffffffe
	.align		4
        /*0010*/ 	.word	0x00000000
	.align		4
        /*0014*/ 	.word	0xfffffffd
	.align		4
        /*0018*/ 	.word	0x00000000
	.align		4
        /*001c*/ 	.word	0xfffffffc


//--------------------- .text._ZN32_GLOBAL__N__519f3eae_4_k_cu_main21per_thread_4_elementsEPfj --------------------------
	.section	.text._ZN32_GLOBAL__N__519f3eae_4_k_cu_main21per_thread_4_elementsEPfj,"ax",@progbits
	.align	128
.text._ZN32_GLOBAL__N__519f3eae_4_k_cu_main21per_thread_4_elementsEPfj:
        .type           _ZN32_GLOBAL__N__519f3eae_4_k_cu_main21per_thread_4_elementsEPfj,@function
        .size           _ZN32_GLOBAL__N__519f3eae_4_k_cu_main21per_thread_4_elementsEPfj,(.L_x_2 - _ZN32_GLOBAL__N__519f3eae_4_k_cu_main21per_thread_4_elementsEPfj)
        .other          _ZN32_GLOBAL__N__519f3eae_4_k_cu_main21per_thread_4_elementsEPfj,@"STO_CUDA_ENTRY STV_DEFAULT"
_ZN32_GLOBAL__N__519f3eae_4_k_cu_main21per_thread_4_elementsEPfj:
[----:B------:R-:W-:Y:S01]  /*0000*/  LDC R1, c[0x0][0x37c] ;  /* 0x0000df00ff017b82 */ /* 0x000fe20000000800 */
[----:B------:R-:W0:Y:S07]  /*0010*/  S2R R0, SR_TID.X ;  /* 0x0000000000007919 */ /* 0x000e2e0000002100 */
[----:B------:R-:W0:Y:S01]  /*0020*/  S2UR UR4, SR_CTAID.X ;  /* 0x00000000000479c3 */ /* 0x000e220000002500 */
[----:B------:R-:W1:Y:S07]  /*0030*/  LDCU UR5, c[0x0][0x388] ;  /* 0x00007100ff0577ac */ /* 0x000e6e0008000800 */
[----:B------:R-:W0:Y:S02]  /*0040*/  LDC R5, c[0x0][0x360] ;  /* 0x0000d800ff057b82 */ /* 0x000e240000000800 */
[----:B0-----:R-:W-:-:S05]  /*0050*/  IMAD R5, R5, UR4, R0 ;  /* 0x0000000405057c24 */ /* 0x001fca000f8e0200 */
[----:B------:R-:W-:-:S04]  /*0060*/  SHF.L.U32 R0, R5, 0x2, RZ ;  /* 0x0000000205007819 */ /* 0x000fc800000006ff */
[----:B-1----:R-:W-:-:S13]  /*0070*/  ISETP.GE.U32.AND P0, PT, R0, UR5, PT ;  /* 0x0000000500007c0c */ /* 0x002fda000bf06070 */
[----:B------:R-:W-:Y:S05]  /*0080*/  @P0 EXIT ;  /* 0x000000000000094d */ /* 0x000fea0003800000 */
[----:B------:R-:W0:Y:S01]  /*0090*/  LDC.64 R2, c[0x0][0x380] ;  /* 0x0000e000ff027b82 */ /* 0x000e220000000a00 */
[----:B------:R-:W1:Y:S01]  /*00a0*/  LDCU.64 UR4, c[0x0][0x358] ;  /* 0x00006b00ff0477ac */ /* 0x000e620008000a00 */
[----:B------:R-:W-:Y:S02]  /*00b0*/  HFMA2 R9, -RZ, RZ, 1.875, 0 ;  /* 0x3f800000ff097431 */ /* 0x000fe400000001ff */
[----:B------:R-:W-:Y:S01]  /*00c0*/  IMAD.MOV.U32 R10, RZ, RZ, 0x40000000 ;  /* 0x40000000ff0a7424 */ /* 0x000fe200078e00ff */
[----:B------:R-:W-:Y:S01]  /*00d0*/  MOV R11, 0x40400000 ;  /* 0x40400000000b7802 */ /* 0x000fe20000000f00 */
[----:B------:R-:W-:Y:S02]  /*00e0*/  IMAD.MOV.U32 R8, RZ, RZ, RZ ;  /* 0x000000ffff087224 */ /* 0x000fe400078e00ff */
[----:B0-----:R-:W-:-:S05]  /*00f0*/  IMAD.WIDE.U32 R2, R5, 0x10, R2 ;  /* 0x0000001005027825 */ /* 0x001fca00078e0002 */
[----:B-1----:R-:W-:Y:S01]  /*0100*/  STG.E.128 desc[UR4][R2.64], R8 ;  /* 0x0000000802007986 */ /* 0x002fe2000c101d04 */
[----:B------:R-:W-:Y:S05]  /*0110*/  EXIT ;  /* 0x000000000000794d */ /* 0x000fea0003800000 */
.L_x_0:
[----:B------:R-:W-:-:S00]  /*0120*/  BRA `(.L_x_0) ;  /* 0xfffffffc00fc7947 */ /* 0x000fc0000383ffff */
[----:B------:R-:W-:-:S00]  /*0130*/  NOP ;  /* 0x0000000000007918 */ /* 0x000fc00000000000 */
        /* <DEDUP_REMOVED lines=12> */
.L_x_2:


//--------------------- .text._ZN32_GLOBAL__N__519f3eae_4_k_cu_main20per_thread_1_elementEPfj --------------------------
	.section	.text._ZN32_GLOBAL__N__519f3eae_4_k_cu_main20per_thread_1_elementEPfj,"ax",@progbits
	.align	128
.text._ZN32_GLOBAL__N__519f3eae_4_k_cu_main20per_thread_1_elementEPfj:
        .type           _ZN32_GLOBAL__N__519f3eae_4_k_cu_main20per_thread_1_elementEPfj,@function
        .size           _ZN32_GLOBAL__N__519f3eae_4_k_cu_main20per_thread_1_elementEPfj,(.L_x_3 - _ZN32_GLOBAL__N__519f3eae_4_k_cu_main20per_thread_1_elementEPfj)
        .other          _ZN32_GLOBAL__N__519f3eae_4_k_cu_main20per_thread_1_elementEPfj,@"STO_CUDA_ENTRY STV_DEFAULT"
_ZN32_GLOBAL__N__519f3eae_4_k_cu_main20per_thread_1_elementEPfj:
[----:B------:R-:W-:Y:S01]  /*0000*/  LDC R1, c[0x0][0x37c] ;  /* 0x0000df00ff017b82 */ /* 0x000fe20000000800 */
[----:B------:R-:W0:Y:S07]  /*0010*/  S2R R0, SR_TID.X ;  /* 0x0000000000007919 */ /* 0x000e2e0000002100 */
[----:B------:R-:W0:Y:S01]  /*0020*/  S2UR UR4, SR_CTAID.X ;  /* 0x00000000000479c3 */ /* 0x000e220000002500 */
[----:B------:R-:W1:Y:S07]  /*0030*/  LDCU UR5, c[0x0][0x388] ;  /* 0x00007100ff0577ac */ /* 0x000e6e0008000800 */
[----:B------:R-:W0:Y:S02]  /*0040*/  LDC R5, c[0x0][0x360] ;  /* 0x0000d800ff057b82 */ /* 0x000e240000000800 */
[----:B0-----:R-:W-:-:S05]  /*0050*/  IMAD R5, R5, UR4, R0 ;  /* 0x0000000405057c24 */ /* 0x001fca000f8e0200 */
[----:B-1----:R-:W-:-:S13]  /*0060*/  ISETP.GE.U32.AND P0, PT, R5, UR5, PT ;  /* 0x0000000505007c0c */ /* 0x002fda000bf06070 */
[----:B------:R-:W-:Y:S05]  /*0070*/  @P0 EXIT ;  /* 0x000000000000094d */ /* 0x000fea0003800000 */
[----:B------:R-:W0:Y:S01]  /*0080*/  LDC.64 R2, c[0x0][0x380] ;  /* 0x0000e000ff027b82 */ /* 0x000e220000000a00 */
[----:B------:R-:W1:Y:S01]  /*0090*/  LDCU.64 UR4, c[0x0][0x358] ;  /* 0x00006b00ff0477ac */ /* 0x000e620008000a00 */
[----:B------:R-:W-:Y:S01]  /*00a0*/  I2FP.F32.U32 R7, R5 ;  /* 0x0000000500077245 */ /* 0x000fe20000201000 */
[----:B0-----:R-:W-:-:S05]  /*00b0*/  IMAD.WIDE.U32 R2, R5, 0x4, R2 ;  /* 0x0000000405027825 */ /* 0x001fca00078e0002 */
[----:B-1----:R-:W-:Y:S01]  /*00c0*/  STG.E desc[UR4][R2.64], R7 ;  /* 0x0000000702007986 */ /* 0x002fe2000c101904 */
[----:B------:R-:W-:Y:S05]  /*00d0*/  EXIT ;  /* 0x000000000000794d */ /* 0x000fea0003800000 */
.L_x_1:
        /* <DEDUP_REMOVED lines=10> */
.L_x_3:


//--------------------- .nv.shared.reserved.0     --------------------------
	.section	.nv.shared.reserved.0,"aw",@nobits
	.weak		__nv_reservedSMEM_offset_0_alias
	.size		__nv_reservedSMEM_offset_0_alias, 0, 64
	.other		__nv_reservedSMEM_offset_0_alias,@"STO_CUDA_RESERVED_SHARED STV_DEFAULT"
__nv_reservedSMEM_offset_0_alias:
	.zero		0
	.zero		64


//--------------------- .nv.constant0._ZN32_GLOBAL__N__519f3eae_4_k_cu_main21per_thread_4_elementsEPfj --------------------------
	.section	.nv.constant0._ZN32_GLOBAL__N__519f3eae_4_k_cu_main21per_thread_4_elementsEPfj,"a",@progbits
	.sectionflags	@""
	.align	4
.nv.constant0._ZN32_GLOBAL__N__519f3eae_4_k_cu_main21per_thread_4_elementsEPfj:
	.zero		908


//--------------------- .nv.constant0._ZN32_GLOBAL__N__519f3eae_4_k_cu_main20per_thread_1_elementEPfj --------------------------
	.section	.nv.constant0._ZN32_GLOBAL__N__519f3eae_4_k_cu_main20per_thread_1_elementEPfj,"a",@progbits
	.sectionflags	@""
	.align	4
.nv.constant0._ZN32_GLOBAL__N__519f3eae_4_k_cu_main20per_thread_1_elementEPfj:
	.zero		908


//--------------------- SYMBOLS --------------------------

	.type		.nv.reservedSmem.offset0,@object
	.size		.nv.reservedSmem.offset0,0x4
